//
// Generated by NVIDIA NVVM Compiler
//
// Compiler Build ID: CL-36424714
// Cuda compilation tools, release 13.0, V13.0.88
// Based on NVVM 20.0.0
//

.version 9.0
.target sm_100
.address_size 64

	// .globl	_Z19elementwiseAdditionPfS_S_i

.visible .entry _Z19elementwiseAdditionPfS_S_i(
	.param .u64 .ptr .align 1 _Z19elementwiseAdditionPfS_S_i_param_0,
	.param .u64 .ptr .align 1 _Z19elementwiseAdditionPfS_S_i_param_1,
	.param .u64 .ptr .align 1 _Z19elementwiseAdditionPfS_S_i_param_2,
	.param .u32 _Z19elementwiseAdditionPfS_S_i_param_3
)
{
	.reg .pred 	%p<2>;
	.reg .b32 	%r<6>;
	.reg .b32 	%f<4>;
	.reg .b64 	%rd<11>;

	ld.param.u64 	%rd1, [_Z19elementwiseAdditionPfS_S_i_param_0];
	ld.param.u64 	%rd2, [_Z19elementwiseAdditionPfS_S_i_param_1];
	ld.param.u64 	%rd3, [_Z19elementwiseAdditionPfS_S_i_param_2];
	ld.param.u32 	%r2, [_Z19elementwiseAdditionPfS_S_i_param_3];
	mov.u32 	%r3, %tid.x;
	mov.u32 	%r4, %ctaid.x;
	mov.u32 	%r5, %ntid.x;
	mad.lo.s32 	%r1, %r4, %r5, %r3;
	setp.ge.s32 	%p1, %r1, %r2;
	@%p1 bra 	$L__BB0_2;
	cvta.to.global.u64 	%rd4, %rd1;
	cvta.to.global.u64 	%rd5, %rd2;
	cvta.to.global.u64 	%rd6, %rd3;
	mul.wide.s32 	%rd7, %r1, 4;
	add.s64 	%rd8, %rd4, %rd7;
	ld.global.f32 	%f1, [%rd8];
	add.s64 	%rd9, %rd5, %rd7;
	ld.global.f32 	%f2, [%rd9];
	add.f32 	%f3, %f1, %f2;
	add.s64 	%rd10, %rd6, %rd7;
	st.global.f32 	[%rd10], %f3;
$L__BB0_2:
	ret;

}


// ===== COMPILED SASS (sm_100) =====

	.target	sm_100

	.elftype	@"ET_EXEC"


//--------------------- .note.nv.tkinfo           --------------------------
	.section	.note.nv.tkinfo,"",@"SHT_NOTE"
	.sectionflags	@"SHF_NOTE_NV_TKINFO"
	.tkinfo
        /*0018*/ 	.word	0x00000002
        /*0030*/ 	.string	""
        /*0030*/ 	.string	"ptxas"
        /*0030*/ 	.string	"Cuda compilation tools, release 13.0, V13.0.88"
        /*0030*/ 	.string	"Build cuda_13.0.r13.0/compiler.36424714_0"
        /*0030*/ 	.string	"-arch sm_100 -m 64 "



//--------------------- .note.nv.cuinfo           --------------------------
	.section	.note.nv.cuinfo,"",@"SHT_NOTE"
	.sectionflags	@"SHF_NOTE_NV_CUINFO"
        /*0018*/ 	.short	0x0002
        /*001a*/ 	.short	0x0064
        /*001c*/ 	.short	0x0082
	.zero		2


//--------------------- .nv.info                  --------------------------
	.section	.nv.info,"",@"SHT_CUDA_INFO"
	.align	4


	//----- nvinfo : EIATTR_REGCOUNT
	.align		4
        /*0000*/ 	.byte	0x04, 0x2f
        /*0002*/ 	.short	(.L_1 - .L_0)
	.align		4
.L_0:
        /*0004*/ 	.word	index@(_Z19elementwiseAdditionPfS_S_i)
        /*0008*/ 	.word	0x0000000c


	//----- nvinfo : EIATTR_FRAME_SIZE
	.align		4
.L_1:
        /*000c*/ 	.byte	0x04, 0x11
        /*000e*/ 	.short	(.L_3 - .L_2)
	.align		4
.L_2:
        /*0010*/ 	.word	index@(_Z19elementwiseAdditionPfS_S_i)
        /*0014*/ 	.word	0x00000000


	//----- nvinfo : EIATTR_MIN_STACK_SIZE
	.align		4
.L_3:
        /*0018*/ 	.byte	0x04, 0x12
        /*001a*/ 	.short	(.L_5 - .L_4)
	.align		4
.L_4:
        /*001c*/ 	.word	index@(_Z19elementwiseAdditionPfS_S_i)
        /*0020*/ 	.word	0x00000000
.L_5:


//--------------------- .nv.compat                --------------------------
	.section	.nv.compat,"",@"SHT_CUDA_COMPAT_INFO"
	.align	4
        /*0000*/ 	.byte	0x02, 0x09, 0x00, 0x00, 0x02, 0x02, 0x01, 0x00, 0x02, 0x05, 0x05, 0x00, 0x03, 0x07, 0x01, 0x01
        /*0010*/ 	.byte	0x02, 0x03, 0x00, 0x00, 0x02, 0x06, 0x01, 0x00, 0x04, 0x0b, 0x08, 0x00, 0x09, 0x00, 0x00, 0x00
        /*0020*/ 	.byte	0x00, 0x00, 0x00, 0x00


//--------------------- .nv.info._Z19elementwiseAdditionPfS_S_i --------------------------
	.section	.nv.info._Z19elementwiseAdditionPfS_S_i,"",@"SHT_CUDA_INFO"
	.sectionflags	@""
	.align	4


	//----- nvinfo : EIATTR_CUDA_API_VERSION
	.align		4
        /*0000*/ 	.byte	0x04, 0x37
        /*0002*/ 	.short	(.L_7 - .L_6)
.L_6:
        /*0004*/ 	.word	0x00000082


	//----- nvinfo : EIATTR_KPARAM_INFO
	.align		4
.L_7:
        /*0008*/ 	.byte	0x04, 0x17
        /*000a*/ 	.short	(.L_9 - .L_8)
.L_8:
        /*000c*/ 	.word	0x00000000
        /*0010*/ 	.short	0x0003
        /*0012*/ 	.short	0x0018
        /*0014*/ 	.byte	0x00, 0xf0, 0x11, 0x00


	//----- nvinfo : EIATTR_KPARAM_INFO
	.align		4
.L_9:
        /*0018*/ 	.byte	0x04, 0x17
        /*001a*/ 	.short	(.L_11 - .L_10)
.L_10:
        /*001c*/ 	.word	0x00000000
        /*0020*/ 	.short	0x0002
        /*0022*/ 	.short	0x0010
        /*0024*/ 	.byte	0x00, 0xf5, 0x21, 0x00


	//----- nvinfo : EIATTR_KPARAM_INFO
	.align		4
.L_11:
        /*0028*/ 	.byte	0x04, 0x17
        /*002a*/ 	.short	(.L_13 - .L_12)
.L_12:
        /*002c*/ 	.word	0x00000000
        /*0030*/ 	.short	0x0001
        /*0032*/ 	.short	0x0008
        /*0034*/ 	.byte	0x00, 0xf5, 0x21, 0x00


	//----- nvinfo : EIATTR_KPARAM_INFO
	.align		4
.L_13:
        /*0038*/ 	.byte	0x04, 0x17
        /*003a*/ 	.short	(.L_15 - .L_14)
.L_14:
        /*003c*/ 	.word	0x00000000
        /*0040*/ 	.short	0x0000
        /*0042*/ 	.short	0x0000
        /*0044*/ 	.byte	0x00, 0xf5, 0x21, 0x00


	//----- nvinfo : EIATTR_SPARSE_MMA_MASK
	.align		4
.L_15:
        /*0048*/ 	.byte	0x03, 0x50
        /*004a*/ 	.short	0x0000


	//----- nvinfo : EIATTR_MAXREG_COUNT
	.align		4
        /*004c*/ 	.byte	0x03, 0x1b
        /*004e*/ 	.short	0x00ff


	//----- nvinfo : EIATTR_MERCURY_ISA_VERSION
	.align		4
        /*0050*/ 	.byte	0x03, 0x5f
        /*0052*/ 	.short	0x0101


	//----- nvinfo : EIATTR_VRC_CTA_INIT_COUNT
	.align		4
        /*0054*/ 	.byte	0x02, 0x4a
	.zero		1
	.zero		1


	//----- nvinfo : EIATTR_EXIT_INSTR_OFFSETS
	.align		4
        /*0058*/ 	.byte	0x04, 0x1c
        /*005a*/ 	.short	(.L_17 - .L_16)


	//   ....[0]....
.L_16:
        /*005c*/ 	.word	0x00000070


	//   ....[1]....
        /*0060*/ 	.word	0x00000130


	//----- nvinfo : EIATTR_CBANK_PARAM_SIZE
	.align		4
.L_17:
        /*0064*/ 	.byte	0x03, 0x19
        /*0066*/ 	.short	0x001c


	//----- nvinfo : EIATTR_PARAM_CBANK
	.align		4
        /*0068*/ 	.byte	0x04, 0x0a
        /*006a*/ 	.short	(.L_19 - .L_18)
	.align		4
.L_18:
        /*006c*/ 	.word	index@(.nv.constant0._Z19elementwiseAdditionPfS_S_i)
        /*0070*/ 	.short	0x0380
        /*0072*/ 	.short	0x001c


	//----- nvinfo : EIATTR_SW_WAR
	.align		4
.L_19:
        /*0074*/ 	.byte	0x04, 0x36
        /*0076*/ 	.short	(.L_21 - .L_20)
.L_20:
        /*0078*/ 	.word	0x00000008
.L_21:


//--------------------- .nv.callgraph             --------------------------
	.section	.nv.callgraph,"",@"SHT_CUDA_CALLGRAPH"
	.align	4
	.sectionentsize	8
	.align		4
        /*0000*/ 	.word	0x00000000
	.align		4
        /*0004*/ 	.word	0xffffffff
	.align		4
        /*0008*/ 	.word	0x00000000
	.align		4
        /*000c*/ 	.word	0xfffffffe
	.align		4
        /*0010*/ 	.word	0x00000000
	.align		4
        /*0014*/ 	.word	0xfffffffd
	.align		4
        /*0018*/ 	.word	0x00000000
	.align		4
        /*001c*/ 	.word	0xfffffffc


//--------------------- .text._Z19elementwiseAdditionPfS_S_i --------------------------
	.section	.text._Z19elementwiseAdditionPfS_S_i,"ax",@progbits
	.align	128
        .global         _Z19elementwiseAdditionPfS_S_i
        .type           _Z19elementwiseAdditionPfS_S_i,@function
        .size           _Z19elementwiseAdditionPfS_S_i,(.L_x_1 - _Z19elementwiseAdditionPfS_S_i)
        .other          _Z19elementwiseAdditionPfS_S_i,@"STO_CUDA_ENTRY STV_DEFAULT"
_Z19elementwiseAdditionPfS_S_i:
.text._Z19elementwiseAdditionPfS_S_i:
[----:B------:R-:W-:Y:S01]  /*0000*/  LDC R1, c[0x0][0x37c] ;  /* 0x0000df00ff017b82 */ /* 0x000fe20000000800 */
[----:B------:R-:W0:Y:S07]  /*0010*/  S2R R9, SR_TID.X ;  /* 0x0000000000097919 */ /* 0x000e2e0000002100 */
[----:B------:R-:W0:Y:S01]  /*0020*/  S2UR UR4, SR_CTAID.X ;  /* 0x00000000000479c3 */ /* 0x000e220000002500 */
[----:B------:R-:W1:Y:S07]  /*0030*/  LDCU UR5, c[0x0][0x398] ;  /* 0x00007300ff0577ac */ /* 0x000e6e0008000800 */
[----:B------:R-:W0:Y:S02]  /*0040*/  LDC R0, c[0x0][0x360] ;  /* 0x0000d800ff007b82 */ /* 0x000e240000000800 */
[----:B0-----:R-:W-:-:S05]  /*0050*/  IMAD R9, R0, UR4, R9 ;  /* 0x0000000400097c24 */ /* 0x001fca000f8e0209 */
[----:B-1----:R-:W-:-:S13]  /*0060*/  ISETP.GE.AND P0, PT, R9, UR5, PT ;  /* 0x0000000509007c0c */ /* 0x002fda000bf06270 */
[----:B------:R-:W-:Y:S05]  /*0070*/  @P0 EXIT ;  /* 0x000000000000094d */ /* 0x000fea0003800000 */
[----:B------:R-:W0:Y:S01]  /*0080*/  LDC.64 R2, c[0x0][0x380] ;  /* 0x0000e000ff027b82 */ /* 0x000e220000000a00 */
[----:B------:R-:W1:Y:S07]  /*0090*/  LDCU.64 UR4, c[0x0][0x358] ;  /* 0x00006b00ff0477ac */ /* 0x000e6e0008000a00 */
[----:B------:R-:W2:Y:S08]  /*00a0*/  LDC.64 R4, c[0x0][0x388] ;  /* 0x0000e200ff047b82 */ /* 0x000eb00000000a00 */
[----:B------:R-:W3:Y:S01]  /*00b0*/  LDC.64 R6, c[0x0][0x390] ;  /* 0x0000e400ff067b82 */ /* 0x000ee20000000a00 */
[----:B0-----:R-:W-:-:S06]  /*00c0*/  IMAD.WIDE R2, R9, 0x4, R2 ;  /* 0x0000000409027825 */ /* 0x001fcc00078e0202 */
[----:B-1----:R-:W4:Y:S01]  /*00d0*/  LDG.E R2, desc[UR4][R2.64] ;  /* 0x0000000402027981 */ /* 0x002f22000c1e1900 */
[----:B--2---:R-:W-:-:S06]  /*00e0*/  IMAD.WIDE R4, R9, 0x4, R4 ;  /* 0x0000000409047825 */ /* 0x004fcc00078e0204 */
[----:B------:R-:W4:Y:S01]  /*00f0*/  LDG.E R5, desc[UR4][R4.64] ;  /* 0x0000000404057981 */ /* 0x000f22000c1e1900 */
[----:B---3--:R-:W-:-:S04]  /*0100*/  IMAD.WIDE R6, R9, 0x4, R6 ;  /* 0x0000000409067825 */ /* 0x008fc800078e0206 */
[----:B----4-:R-:W-:-:S05]  /*0110*/  FADD R9, R2, R5 ;  /* 0x0000000502097221 */ /* 0x010fca0000000000 */
[----:B------:R-:W-:Y:S01]  /*0120*/  STG.E desc[UR4][R6.64], R9 ;  /* 0x0000000906007986 */ /* 0x000fe2000c101904 */
[----:B------:R-:W-:Y:S05]  /*0130*/  EXIT ;  /* 0x000000000000794d */ /* 0x000fea0003800000 */
.L_x_0:
[----:B------:R-:W-:-:S00]  /*0140*/  BRA `(.L_x_0) ;  /* 0xfffffffc00fc7947 */ /* 0x000fc0000383ffff */
[----:B------:R-:W-:-:S00]  /*0150*/  NOP ;  /* 0x0000000000007918 */ /* 0x000fc00000000000 */
        /* <DEDUP_REMOVED lines=10> */
.L_x_1:


//--------------------- .nv.shared.reserved.0     --------------------------
	.section	.nv.shared.reserved.0,"aw",@nobits
	.weak		__nv_reservedSMEM_offset_0_alias
	.size		__nv_reservedSMEM_offset_0_alias, 0, 64
	.other		__nv_reservedSMEM_offset_0_alias,@"STO_CUDA_RESERVED_SHARED STV_DEFAULT"
__nv_reservedSMEM_offset_0_alias:
	.zero		0
	.zero		64


//--------------------- .nv.constant0._Z19elementwiseAdditionPfS_S_i --------------------------
	.section	.nv.constant0._Z19elementwiseAdditionPfS_S_i,"a",@progbits
	.sectionflags	@""
	.align	4
.nv.constant0._Z19elementwiseAdditionPfS_S_i:
	.zero		924


//--------------------- SYMBOLS --------------------------

	.type		.nv.reservedSmem.offset0,@object
	.size		.nv.reservedSmem.offset0,0x4
